	.headerflags	@"EF_CUDA_TEXMODE_UNIFIED EF_CUDA_64BIT_ADDRESS EF_CUDA_ACCELERATORS EF_CUDA_SM90 EF_CUDA_VIRTUAL_SM(EF_CUDA_SM90)"
	.elftype	@"ET_EXEC"


//--------------------- .nv.info                  --------------------------
	.section	.nv.info,"",@"SHT_CUDA_INFO"
	.align	4


	//----- nvinfo : EIATTR_REGCOUNT
	.align		4
        /*0000*/ 	.byte	0x04, 0x2f
        /*0002*/ 	.short	(.L_3 - .L_2)
	.align		4
.L_2:
        /*0004*/ 	.word	index@(triton_poi_fused__native_batch_norm_legit_no_training_leaky_relu_17)
        /*0008*/ 	.word	0x00000016


	//----- nvinfo : EIATTR_MIN_STACK_SIZE
	.align		4
.L_3:
        /*000c*/ 	.byte	0x04, 0x12
        /*000e*/ 	.short	(.L_5 - .L_4)
	.align		4
.L_4:
        /*0010*/ 	.word	index@(triton_poi_fused__native_batch_norm_legit_no_training_leaky_relu_17)
        /*0014*/ 	.word	0x00000000


	//----- nvinfo : EIATTR_FRAME_SIZE
	.align		4
.L_5:
        /*0018*/ 	.byte	0x04, 0x11
        /*001a*/ 	.short	(.L_7 - .L_6)
	.align		4
.L_6:
        /*001c*/ 	.word	index@(triton_poi_fused__native_batch_norm_legit_no_training_leaky_relu_17)
        /*0020*/ 	.word	0x00000000


	//----- nvinfo : EIATTR_MIN_STACK_SIZE
	.align		4
.L_7:
        /*0024*/ 	.byte	0x04, 0x12
        /*0026*/ 	.short	(.L_9 - .L_8)
	.align		4
.L_8:
        /*0028*/ 	.word	index@(triton_poi_fused__native_batch_norm_legit_no_training_leaky_relu_17)
        /*002c*/ 	.word	0x00000000
.L_9:


//--------------------- .nv.info.triton_poi_fused__native_batch_norm_legit_no_training_leaky_relu_17 --------------------------
	.section	.nv.info.triton_poi_fused__native_batch_norm_legit_no_training_leaky_relu_17,"",@"SHT_CUDA_INFO"
	.sectionflags	@""
	.align	4


	//----- nvinfo : EIATTR_CUDA_API_VERSION
	.align		4
        /*0000*/ 	.byte	0x04, 0x37
        /*0002*/ 	.short	(.L_11 - .L_10)
.L_10:
        /*0004*/ 	.word	0x0000007c


	//----- nvinfo : EIATTR_KPARAM_INFO
	.align		4
.L_11:
        /*0008*/ 	.byte	0x04, 0x17
        /*000a*/ 	.short	(.L_13 - .L_12)
.L_12:
        /*000c*/ 	.word	0x00000000
        /*0010*/ 	.short	0x0006
        /*0012*/ 	.short	0x0030
        /*0014*/ 	.byte	0x00, 0xf0, 0x11, 0x00


	//----- nvinfo : EIATTR_KPARAM_INFO
	.align		4
.L_13:
        /*0018*/ 	.byte	0x04, 0x17
        /*001a*/ 	.short	(.L_15 - .L_14)
.L_14:
        /*001c*/ 	.word	0x00000000
        /*0020*/ 	.short	0x0005
        /*0022*/ 	.short	0x0028
        /*0024*/ 	.byte	0x00, 0xf4, 0x21, 0x00


	//----- nvinfo : EIATTR_KPARAM_INFO
	.align		4
.L_15:
        /*0028*/ 	.byte	0x04, 0x17
        /*002a*/ 	.short	(.L_17 - .L_16)
.L_16:
        /*002c*/ 	.word	0x00000000
        /*0030*/ 	.short	0x0004
        /*0032*/ 	.short	0x0020
        /*0034*/ 	.byte	0x00, 0xf4, 0x21, 0x00


	//----- nvinfo : EIATTR_KPARAM_INFO
	.align		4
.L_17:
        /*0038*/ 	.byte	0x04, 0x17
        /*003a*/ 	.short	(.L_19 - .L_18)
.L_18:
        /*003c*/ 	.word	0x00000000
        /*0040*/ 	.short	0x0003
        /*0042*/ 	.short	0x0018
        /*0044*/ 	.byte	0x00, 0xf4, 0x21, 0x00


	//----- nvinfo : EIATTR_KPARAM_INFO
	.align		4
.L_19:
        /*0048*/ 	.byte	0x04, 0x17
        /*004a*/ 	.short	(.L_21 - .L_20)
.L_20:
        /*004c*/ 	.word	0x00000000
        /*0050*/ 	.short	0x0002
        /*0052*/ 	.short	0x0010
        /*0054*/ 	.byte	0x00, 0xf4, 0x21, 0x00


	//----- nvinfo : EIATTR_KPARAM_INFO
	.align		4
.L_21:
        /*0058*/ 	.byte	0x04, 0x17
        /*005a*/ 	.short	(.L_23 - .L_22)
.L_22:
        /*005c*/ 	.word	0x00000000
        /*0060*/ 	.short	0x0001
        /*0062*/ 	.short	0x0008
        /*0064*/ 	.byte	0x00, 0xf4, 0x21, 0x00


	//----- nvinfo : EIATTR_KPARAM_INFO
	.align		4
.L_23:
        /*0068*/ 	.byte	0x04, 0x17
        /*006a*/ 	.short	(.L_25 - .L_24)
.L_24:
        /*006c*/ 	.word	0x00000000
        /*0070*/ 	.short	0x0000
        /*0072*/ 	.short	0x0000
        /*0074*/ 	.byte	0x00, 0xf4, 0x21, 0x00


	//----- nvinfo : EIATTR_SPARSE_MMA_MASK
	.align		4
.L_25:
        /*0078*/ 	.byte	0x03, 0x50
        /*007a*/ 	.short	0x0000


	//----- nvinfo : EIATTR_MAXREG_COUNT
	.align		4
        /*007c*/ 	.byte	0x03, 0x1b
        /*007e*/ 	.short	0x00ff


	//----- nvinfo : EIATTR_EXIT_INSTR_OFFSETS
	.align		4
        /*0080*/ 	.byte	0x04, 0x1c
        /*0082*/ 	.short	(.L_27 - .L_26)


	//   ....[0]....
.L_26:
        /*0084*/ 	.word	0x00000420


	//   ....[1]....
        /*0088*/ 	.word	0x00000440


	//----- nvinfo : EIATTR_REQNTID
	.align		4
.L_27:
        /*008c*/ 	.byte	0x04, 0x10
        /*008e*/ 	.short	(.L_29 - .L_28)
.L_28:
        /*0090*/ 	.word	0x00000080
        /*0094*/ 	.word	0x00000001
        /*0098*/ 	.word	0x00000001


	//----- nvinfo : EIATTR_CBANK_PARAM_SIZE
	.align		4
.L_29:
        /*009c*/ 	.byte	0x03, 0x19
        /*009e*/ 	.short	0x0034


	//----- nvinfo : EIATTR_PARAM_CBANK
	.align		4
        /*00a0*/ 	.byte	0x04, 0x0a
        /*00a2*/ 	.short	(.L_31 - .L_30)
	.align		4
.L_30:
        /*00a4*/ 	.word	index@(.nv.constant0.triton_poi_fused__native_batch_norm_legit_no_training_leaky_relu_17)
        /*00a8*/ 	.short	0x0210
        /*00aa*/ 	.short	0x0034


	//----- nvinfo : EIATTR_SW_WAR
	.align		4
.L_31:
        /*00ac*/ 	.byte	0x04, 0x36
        /*00ae*/ 	.short	(.L_33 - .L_32)
.L_32:
        /*00b0*/ 	.word	0x00000008
.L_33:


//--------------------- .nv.callgraph             --------------------------
	.section	.nv.callgraph,"",@"SHT_CUDA_CALLGRAPH"
	.align	4
	.sectionentsize	8
	.align		4
        /*0000*/ 	.word	0x00000000
	.align		4
        /*0004*/ 	.word	0xffffffff
	.align		4
        /*0008*/ 	.word	0x00000000
	.align		4
        /*000c*/ 	.word	0xfffffffe
	.align		4
        /*0010*/ 	.word	0x00000000
	.align		4
        /*0014*/ 	.word	0xfffffffd
	.align		4
        /*0018*/ 	.word	0x00000000
	.align		4
        /*001c*/ 	.word	0xfffffffc


//--------------------- .nv.constant4             --------------------------
	.section	.nv.constant4,"a",@progbits
	.align	8
	.align		8
.nv.constant4:
        /*0000*/ 	.dword	_$_str
	.align		8
        /*0008*/ 	.dword	_$_str_$_2


//--------------------- .text.triton_poi_fused__native_batch_norm_legit_no_training_leaky_relu_17 --------------------------
	.section	.text.triton_poi_fused__native_batch_norm_legit_no_training_leaky_relu_17,"ax",@progbits
	.align	128
        .global         triton_poi_fused__native_batch_norm_legit_no_training_leaky_relu_17
        .type           triton_poi_fused__native_batch_norm_legit_no_training_leaky_relu_17,@function
        .size           triton_poi_fused__native_batch_norm_legit_no_training_leaky_relu_17,(.L_x_1 - triton_poi_fused__native_batch_norm_legit_no_training_leaky_relu_17)
        .other          triton_poi_fused__native_batch_norm_legit_no_training_leaky_relu_17,@"STO_CUDA_ENTRY STV_DEFAULT"
triton_poi_fused__native_batch_norm_legit_no_training_leaky_relu_17:
.text.triton_poi_fused__native_batch_norm_legit_no_training_leaky_relu_17:
[----:B------:R-:W0:Y:S01]  /*0000*/  LDC R1, c[0x0][0x28] ;  /* 0x00000a00ff017b82 */ /* 0x000e220000000800 */
[----:B------:R-:W1:Y:S07]  /*0010*/  S2R R0, SR_TID.X ;  /* 0x0000000000007919 */ /* 0x000e6e0000002100 */
[----:B------:R-:W2:Y:S01]  /*0020*/  LDC.64 R8, c[0x0][0x228] ;  /* 0x00008a00ff087b82 */ /* 0x000ea20000000a00 */
[----:B------:R-:W-:Y:S01]  /*0030*/  ULDC.64 UR4, c[0x0][0x208] ;  /* 0x0000820000047ab9 */ /* 0x000fe20000000a00 */
[----:B------:R-:W3:Y:S06]  /*0040*/  S2R R5, SR_CTAID.X ;  /* 0x0000000000057919 */ /* 0x000eec0000002500 */
[----:B------:R-:W4:Y:S08]  /*0050*/  LDC.64 R12, c[0x0][0x218] ;  /* 0x00008600ff0c7b82 */ /* 0x000f300000000a00 */
[----:B------:R-:W5:Y:S08]  /*0060*/  LDC.64 R14, c[0x0][0x220] ;  /* 0x00008800ff0e7b82 */ /* 0x000f700000000a00 */
[----:B------:R-:W5:Y:S01]  /*0070*/  LDC.64 R16, c[0x0][0x230] ;  /* 0x00008c00ff107b82 */ /* 0x000f620000000a00 */
[----:B-1----:R-:W-:-:S07]  /*0080*/  SHF.L.U32 R0, R0, 0x1, RZ ;  /* 0x0000000100007819 */ /* 0x002fce00000006ff */
[----:B------:R-:W1:Y:S01]  /*0090*/  LDC.64 R18, c[0x0][0x238] ;  /* 0x00008e00ff127b82 */ /* 0x000e620000000a00 */
[----:B---3--:R-:W-:Y:S02]  /*00a0*/  SHF.R.S32.HI R3, RZ, 0x17, R5 ;  /* 0x00000017ff037819 */ /* 0x008fe40000011405 */
[----:B------:R-:W-:Y:S02]  /*00b0*/  LOP3.LUT R0, R0, 0xfe, RZ, 0xc0, !PT ;  /* 0x000000fe00007812 */ /* 0x000fe400078ec0ff */
[----:B------:R-:W-:Y:S02]  /*00c0*/  SGXT R3, R3, 0x1 ;  /* 0x000000010303781a */ /* 0x000fe40000000200 */
[----:B------:R-:W-:-:S04]  /*00d0*/  LEA R0, R5, R0, 0x8 ;  /* 0x0000000005007211 */ /* 0x000fc800078e40ff */
[----:B------:R-:W-:Y:S02]  /*00e0*/  LEA.HI R3, R3, R0, RZ, 0x7 ;  /* 0x0000000003037211 */ /* 0x000fe400078f38ff */
[----:B------:R-:W-:Y:S02]  /*00f0*/  ISETP.GE.AND P0, PT, R0, 0x200, PT ;  /* 0x000002000000780c */ /* 0x000fe40003f06270 */
[----:B------:R-:W-:-:S04]  /*0100*/  LOP3.LUT R3, R3, 0xffffff80, RZ, 0xc0, !PT ;  /* 0xffffff8003037812 */ /* 0x000fc800078ec0ff */
[----:B------:R-:W-:Y:S02]  /*0110*/  IADD3 R11, R0, -R3, RZ ;  /* 0x80000003000b7210 */ /* 0x000fe40007ffe0ff */
[----:B------:R-:W-:-:S03]  /*0120*/  CS2R R2, SRZ ;  /* 0x0000000000027805 */ /* 0x000fc6000001ff00 */
[----:B--2---:R-:W-:-:S05]  /*0130*/  IMAD.WIDE R8, R11, 0x4, R8 ;  /* 0x000000040b087825 */ /* 0x004fca00078e0208 */
[----:B------:R2:W3:Y:S01]  /*0140*/  @!P0 LDG.E.EL.64 R2, desc[UR4][R8.64] ;  /* 0x0000000408028981 */ /* 0x0004e2000c2e1b00 */
[----:B------:R-:W-:Y:S02]  /*0150*/  CS2R R4, SRZ ;  /* 0x0000000000047805 */ /* 0x000fe4000001ff00 */
[----:B------:R-:W-:Y:S01]  /*0160*/  CS2R R6, SRZ ;  /* 0x0000000000067805 */ /* 0x000fe2000001ff00 */
[----:B----4-:R-:W-:-:S04]  /*0170*/  IMAD.WIDE R12, R0, 0x4, R12 ;  /* 0x00000004000c7825 */ /* 0x010fc800078e020c */
[C---:B-----5:R-:W-:Y:S01]  /*0180*/  IMAD.WIDE R14, R11.reuse, 0x4, R14 ;  /* 0x000000040b0e7825 */ /* 0x060fe200078e020e */
[----:B------:R4:W5:Y:S04]  /*0190*/  @!P0 LDG.E.64 R4, desc[UR4][R12.64] ;  /* 0x000000040c048981 */ /* 0x000968000c1e1b00 */
[----:B------:R-:W5:Y:S01]  /*01a0*/  @!P0 LDG.E.EL.64 R6, desc[UR4][R14.64] ;  /* 0x000000040e068981 */ /* 0x000f62000c2e1b00 */
[----:B0-----:R-:W-:Y:S01]  /*01b0*/  IMAD.WIDE R16, R11, 0x4, R16 ;  /* 0x000000040b107825 */ /* 0x001fe200078e0210 */
[----:B--2---:R-:W-:-:S03]  /*01c0*/  CS2R R8, SRZ ;  /* 0x0000000000087805 */ /* 0x004fc6000001ff00 */
[----:B-1----:R-:W-:Y:S01]  /*01d0*/  IMAD.WIDE R18, R11, 0x4, R18 ;  /* 0x000000040b127825 */ /* 0x002fe200078e0212 */
[----:B------:R-:W-:-:S04]  /*01e0*/  CS2R R10, SRZ ;  /* 0x00000000000a7805 */ /* 0x000fc8000001ff00 */
[----:B------:R-:W2:Y:S04]  /*01f0*/  @!P0 LDG.E.EL.64 R8, desc[UR4][R18.64] ;  /* 0x0000000412088981 */ /* 0x000ea8000c2e1b00 */
[----:B------:R-:W2:Y:S01]  /*0200*/  @!P0 LDG.E.EL.64 R10, desc[UR4][R16.64] ;  /* 0x00000004100a8981 */ /* 0x000ea2000c2e1b00 */
[----:B---3--:R-:W-:Y:S01]  /*0210*/  FADD R2, R2, 0.0010000000474974513054 ;  /* 0x3a83126f02027421 */ /* 0x008fe20000000000 */
[----:B------:R-:W-:-:S03]  /*0220*/  FADD R3, R3, 0.0010000000474974513054 ;  /* 0x3a83126f03037421 */ /* 0x000fc60000000000 */
[----:B----4-:R-:W0:Y:S08]  /*0230*/  MUFU.SQRT R12, R2 ;  /* 0x00000002000c7308 */ /* 0x010e300000002000 */
[----:B------:R-:W1:Y:S01]  /*0240*/  MUFU.SQRT R13, R3 ;  /* 0x00000003000d7308 */ /* 0x000e620000002000 */
[C---:B0-----:R-:W-:Y:S02]  /*0250*/  FSETP.GT.AND P1, PT, R12.reuse, 8.50705917302346158658e+37, PT ;  /* 0x7e8000000c00780b */ /* 0x041fe40003f24000 */
[----:B------:R-:W-:-:S02]  /*0260*/  FSETP.GEU.AND P3, PT, R12, 1.175494350822287508e-38, PT ;  /* 0x008000000c00780b */ /* 0x000fc40003f6e000 */
[C---:B-1----:R-:W-:Y:S02]  /*0270*/  FSETP.GT.AND P2, PT, R13.reuse, 8.50705917302346158658e+37, PT ;  /* 0x7e8000000d00780b */ /* 0x042fe40003f44000 */
[----:B------:R-:W-:-:S07]  /*0280*/  FSETP.GEU.AND P4, PT, R13, 1.175494350822287508e-38, PT ;  /* 0x008000000d00780b */ /* 0x000fce0003f8e000 */
[----:B------:R-:W-:Y:S01]  /*0290*/  @P1 FMUL R12, R12, 0.25 ;  /* 0x3e8000000c0c1820 */ /* 0x000fe20000400000 */
[----:B------:R-:W-:-:S03]  /*02a0*/  HFMA2.MMA R2, -RZ, RZ, 1.625, 0 ;  /* 0x3e800000ff027435 */ /* 0x000fc600000001ff */
[----:B------:R-:W-:Y:S01]  /*02b0*/  @!P3 FMUL R12, R12, 16777216 ;  /* 0x4b8000000c0cb820 */ /* 0x000fe20000400000 */
[----:B------:R-:W-:-:S04]  /*02c0*/  @P2 FMUL R13, R13, 0.25 ;  /* 0x3e8000000d0d2820 */ /* 0x000fc80000400000 */
[----:B------:R-:W-:Y:S01]  /*02d0*/  @!P4 FMUL R13, R13, 16777216 ;  /* 0x4b8000000d0dc820 */ /* 0x000fe20000400000 */
[----:B------:R-:W0:Y:S01]  /*02e0*/  MUFU.RCP R12, R12 ;  /* 0x0000000c000c7308 */ /* 0x000e220000001000 */
[----:B------:R-:W-:-:S07]  /*02f0*/  FSEL R3, R2, 1, P1 ;  /* 0x3f80000002037808 */ /* 0x000fce0000800000 */
[----:B------:R-:W1:Y:S01]  /*0300*/  MUFU.RCP R13, R13 ;  /* 0x0000000d000d7308 */ /* 0x000e620000001000 */
[----:B------:R-:W-:Y:S01]  /*0310*/  FSEL R2, R2, 1, P2 ;  /* 0x3f80000002027808 */ /* 0x000fe20001000000 */
[----:B------:R-:W-:Y:S01]  /*0320*/  @!P3 FMUL R3, R3, 16777216 ;  /* 0x4b8000000303b820 */ /* 0x000fe20000400000 */
[----:B-----5:R-:W-:-:S03]  /*0330*/  FADD R5, -R7, R5 ;  /* 0x0000000507057221 */ /* 0x020fc60000000100 */
[----:B------:R-:W-:Y:S01]  /*0340*/  @!P4 FMUL R2, R2, 16777216 ;  /* 0x4b8000000202c820 */ /* 0x000fe20000400000 */
[----:B------:R-:W-:Y:S01]  /*0350*/  FADD R4, -R6, R4 ;  /* 0x0000000406047221 */ /* 0x000fe20000000100 */
[----:B0-----:R-:W-:Y:S02]  /*0360*/  FMUL R7, R12, R3 ;  /* 0x000000030c077220 */ /* 0x001fe40000400000 */
[----:B-1----:R-:W-:Y:S02]  /*0370*/  FMUL R6, R13, R2 ;  /* 0x000000020d067220 */ /* 0x002fe40000400000 */
[----:B------:R-:W0:Y:S01]  /*0380*/  LDC.64 R2, c[0x0][0x210] ;  /* 0x00008400ff027b82 */ /* 0x000e220000000a00 */
[----:B------:R-:W-:Y:S01]  /*0390*/  FMUL R7, R4, R7 ;  /* 0x0000000704077220 */ /* 0x000fe20000400000 */
[----:B------:R-:W-:-:S03]  /*03a0*/  FMUL R6, R5, R6 ;  /* 0x0000000605067220 */ /* 0x000fc60000400000 */
[----:B--2---:R-:W-:Y:S01]  /*03b0*/  FFMA R8, R7, R10, R8 ;  /* 0x0000000a07087223 */ /* 0x004fe20000000008 */
[----:B------:R-:W-:-:S04]  /*03c0*/  FFMA R9, R6, R11, R9 ;  /* 0x0000000b06097223 */ /* 0x000fc80000000009 */
[----:B------:R-:W-:Y:S02]  /*03d0*/  FSETP.GT.AND P1, PT, R8, RZ, PT ;  /* 0x000000ff0800720b */ /* 0x000fe40003f24000 */
[----:B------:R-:W-:-:S11]  /*03e0*/  FSETP.GT.AND P2, PT, R9, RZ, PT ;  /* 0x000000ff0900720b */ /* 0x000fd60003f44000 */
[----:B------:R-:W-:Y:S01]  /*03f0*/  @!P1 FMUL R8, R8, 0.10000000149011611938 ;  /* 0x3dcccccd08089820 */ /* 0x000fe20000400000 */
[----:B0-----:R-:W-:-:S04]  /*0400*/  IMAD.WIDE R2, R0, 0x4, R2 ;  /* 0x0000000400027825 */ /* 0x001fc800078e0202 */
[----:B------:R-:W-:Y:S01]  /*0410*/  @!P2 FMUL R9, R9, 0.10000000149011611938 ;  /* 0x3dcccccd0909a820 */ /* 0x000fe20000400000 */
[----:B------:R-:W-:Y:S06]  /*0420*/  @P0 EXIT ;  /* 0x000000000000094d */ /* 0x000fec0003800000 */
[----:B------:R-:W-:Y:S01]  /*0430*/  STG.E.64 desc[UR4][R2.64], R8 ;  /* 0x0000000802007986 */ /* 0x000fe2000c101b04 */
[----:B------:R-:W-:Y:S05]  /*0440*/  EXIT ;  /* 0x000000000000794d */ /* 0x000fea0003800000 */
.L_x_0:
[----:B------:R-:W-:-:S00]  /*0450*/  BRA `(.L_x_0) ;  /* 0xfffffffc00fc7947 */ /* 0x000fc0000383ffff */
[----:B------:R-:W-:-:S00]  /*0460*/  NOP ;  /* 0x0000000000007918 */ /* 0x000fc00000000000 */
        /* <DEDUP_REMOVED lines=9> */
.L_x_1:


//--------------------- .nv.global.init           --------------------------
	.section	.nv.global.init,"aw",@progbits
.nv.global.init:
	.type		_$_str,@object
	.size		_$_str,(_$_str_$_2 - _$_str)
_$_str:
        /*0000*/ 	.byte	0x5f, 0x5f, 0x43, 0x55, 0x44, 0x41, 0x5f, 0x46, 0x54, 0x5a, 0x00
	.type		_$_str_$_2,@object
	.size		_$_str_$_2,(.L_1 - _$_str_$_2)
_$_str_$_2:
        /*000b*/ 	.byte	0x5f, 0x5f, 0x43, 0x55, 0x44, 0x41, 0x5f, 0x50, 0x52, 0x45, 0x43, 0x5f, 0x53, 0x51, 0x52, 0x54
        /*001b*/ 	.byte	0x00
.L_1:


//--------------------- .nv.constant0.triton_poi_fused__native_batch_norm_legit_no_training_leaky_relu_17 --------------------------
	.section	.nv.constant0.triton_poi_fused__native_batch_norm_legit_no_training_leaky_relu_17,"a",@progbits
	.sectionflags	@""
	.align	4
.nv.constant0.triton_poi_fused__native_batch_norm_legit_no_training_leaky_relu_17:
	.zero		580
